//
// Generated by NVIDIA NVVM Compiler
//
// Compiler Build ID: CL-36424714
// Cuda compilation tools, release 13.0, V13.0.88
// Based on NVVM 20.0.0
//

.version 9.0
.target sm_100
.address_size 64

	// .globl	_Z5printv
.extern .func  (.param .b32 func_retval0) vprintf
(
	.param .b64 vprintf_param_0,
	.param .b64 vprintf_param_1
)
;
.global .align 1 .b8 $str[23] = {84, 72, 82, 69, 65, 68, 32, 37, 100, 32, 105, 110, 32, 66, 76, 79, 67, 75, 32, 37, 100, 10};

.visible .entry _Z5printv()
{
	.local .align 8 .b8 	__local_depot0[8];
	.reg .b64 	%SP;
	.reg .b64 	%SPL;
	.reg .b32 	%r<7>;
	.reg .b64 	%rd<5>;

	mov.u64 	%SPL, __local_depot0;
	cvta.local.u64 	%SP, %SPL;
	add.u64 	%rd1, %SP, 0;
	add.u64 	%rd2, %SPL, 0;
	mov.u32 	%r1, %tid.x;
	mov.u32 	%r2, %ctaid.x;
	mov.u32 	%r3, %ntid.x;
	mad.lo.s32 	%r4, %r2, %r3, %r1;
	st.local.v2.u32 	[%rd2], {%r4, %r2};
	mov.u64 	%rd3, $str;
	cvta.global.u64 	%rd4, %rd3;
	{ // callseq 0, 0
	.param .b64 param0;
	st.param.b64 	[param0], %rd4;
	.param .b64 param1;
	st.param.b64 	[param1], %rd1;
	.param .b32 retval0;
	call.uni (retval0), 
	vprintf, 
	(
	param0, 
	param1
	);
	ld.param.b32 	%r5, [retval0];
	} // callseq 0
	ret;

}


// ===== COMPILED SASS (sm_100) =====

	.target	sm_100

	.elftype	@"ET_EXEC"


//--------------------- .note.nv.tkinfo           --------------------------
	.section	.note.nv.tkinfo,"",@"SHT_NOTE"
	.sectionflags	@"SHF_NOTE_NV_TKINFO"
	.tkinfo
        /*0018*/ 	.word	0x00000002
        /*0030*/ 	.string	""
        /*0030*/ 	.string	"ptxas"
        /*0030*/ 	.string	"Cuda compilation tools, release 13.0, V13.0.88"
        /*0030*/ 	.string	"Build cuda_13.0.r13.0/compiler.36424714_0"
        /*0030*/ 	.string	"-arch sm_100 -m 64 "



//--------------------- .note.nv.cuinfo           --------------------------
	.section	.note.nv.cuinfo,"",@"SHT_NOTE"
	.sectionflags	@"SHF_NOTE_NV_CUINFO"
        /*0018*/ 	.short	0x0002
        /*001a*/ 	.short	0x0064
        /*001c*/ 	.short	0x0082
	.zero		2


//--------------------- .nv.info                  --------------------------
	.section	.nv.info,"",@"SHT_CUDA_INFO"
	.align	4


	//----- nvinfo : EIATTR_REGCOUNT
	.align		4
        /*0000*/ 	.byte	0x04, 0x2f
        /*0002*/ 	.short	(.L_2 - .L_1)
	.align		4
.L_1:
        /*0004*/ 	.word	index@(_Z5printv)
        /*0008*/ 	.word	0x00000018


	//----- nvinfo : EIATTR_FRAME_SIZE
	.align		4
.L_2:
        /*000c*/ 	.byte	0x04, 0x11
        /*000e*/ 	.short	(.L_4 - .L_3)
	.align		4
.L_3:
        /*0010*/ 	.word	index@(_Z5printv)
        /*0014*/ 	.word	0x00000008


	//----- nvinfo : EIATTR_MIN_STACK_SIZE
	.align		4
.L_4:
        /*0018*/ 	.byte	0x04, 0x12
        /*001a*/ 	.short	(.L_6 - .L_5)
	.align		4
.L_5:
        /*001c*/ 	.word	index@(_Z5printv)
        /*0020*/ 	.word	0x00000008
.L_6:


//--------------------- .nv.compat                --------------------------
	.section	.nv.compat,"",@"SHT_CUDA_COMPAT_INFO"
	.align	4
        /*0000*/ 	.byte	0x02, 0x09, 0x00, 0x00, 0x02, 0x02, 0x01, 0x00, 0x02, 0x05, 0x05, 0x00, 0x03, 0x07, 0x01, 0x01
        /*0010*/ 	.byte	0x02, 0x03, 0x00, 0x00, 0x02, 0x06, 0x01, 0x00, 0x04, 0x0b, 0x08, 0x00, 0x09, 0x00, 0x00, 0x00
        /*0020*/ 	.byte	0x00, 0x00, 0x00, 0x00


//--------------------- .nv.info._Z5printv        --------------------------
	.section	.nv.info._Z5printv,"",@"SHT_CUDA_INFO"
	.sectionflags	@""
	.align	4


	//----- nvinfo : EIATTR_CUDA_API_VERSION
	.align		4
        /*0000*/ 	.byte	0x04, 0x37
        /*0002*/ 	.short	(.L_8 - .L_7)
.L_7:
        /*0004*/ 	.word	0x00000082


	//----- nvinfo : EIATTR_SPARSE_MMA_MASK
	.align		4
.L_8:
        /*0008*/ 	.byte	0x03, 0x50
        /*000a*/ 	.short	0x0000


	//----- nvinfo : EIATTR_MAXREG_COUNT
	.align		4
        /*000c*/ 	.byte	0x03, 0x1b
        /*000e*/ 	.short	0x00ff


	//----- nvinfo : EIATTR_EXTERNS
	.align		4
        /*0010*/ 	.byte	0x04, 0x0f
        /*0012*/ 	.short	(.L_10 - .L_9)


	//   ....[0]....
	.align		4
.L_9:
        /*0014*/ 	.word	index@(vprintf)


	//----- nvinfo : EIATTR_MERCURY_ISA_VERSION
	.align		4
.L_10:
        /*0018*/ 	.byte	0x03, 0x5f
        /*001a*/ 	.short	0x0101


	//----- nvinfo : EIATTR_VRC_CTA_INIT_COUNT
	.align		4
        /*001c*/ 	.byte	0x02, 0x4a
	.zero		1
	.zero		1


	//----- nvinfo : EIATTR_SYSCALL_OFFSETS
	.align		4
        /*0020*/ 	.byte	0x04, 0x46
        /*0022*/ 	.short	(.L_12 - .L_11)


	//   ....[0]....
.L_11:
        /*0024*/ 	.word	0x00000110


	//----- nvinfo : EIATTR_EXIT_INSTR_OFFSETS
	.align		4
.L_12:
        /*0028*/ 	.byte	0x04, 0x1c
        /*002a*/ 	.short	(.L_14 - .L_13)


	//   ....[0]....
.L_13:
        /*002c*/ 	.word	0x00000120


	//----- nvinfo : EIATTR_SW_WAR
	.align		4
.L_14:
        /*0030*/ 	.byte	0x04, 0x36
        /*0032*/ 	.short	(.L_16 - .L_15)
.L_15:
        /*0034*/ 	.word	0x00000008
.L_16:


//--------------------- .nv.callgraph             --------------------------
	.section	.nv.callgraph,"",@"SHT_CUDA_CALLGRAPH"
	.align	4
	.sectionentsize	8
	.align		4
        /*0000*/ 	.word	0x00000000
	.align		4
        /*0004*/ 	.word	0xffffffff
	.align		4
        /*0008*/ 	.word	index@(_Z5printv)
	.align		4
        /*000c*/ 	.word	index@(vprintf)
	.align		4
        /*0010*/ 	.word	0x00000000
	.align		4
        /*0014*/ 	.word	0xfffffffe
	.align		4
        /*0018*/ 	.word	0x00000000
	.align		4
        /*001c*/ 	.word	0xfffffffd
	.align		4
        /*0020*/ 	.word	0x00000000
	.align		4
        /*0024*/ 	.word	0xfffffffc


//--------------------- .nv.constant4             --------------------------
	.section	.nv.constant4,"a",@progbits
	.align	8
	.align		8
.nv.constant4:
        /*0000*/ 	.dword	vprintf
	.align		8
        /*0008*/ 	.dword	$str


//--------------------- .text._Z5printv           --------------------------
	.section	.text._Z5printv,"ax",@progbits
	.align	128
        .global         _Z5printv
        .type           _Z5printv,@function
        .size           _Z5printv,(.L_x_2 - _Z5printv)
        .other          _Z5printv,@"STO_CUDA_ENTRY STV_DEFAULT"
_Z5printv:
.text._Z5printv:
[----:B------:R-:W0:Y:S01]  /*0000*/  LDC R1, c[0x0][0x37c] ;  /* 0x0000df00ff017b82 */ /* 0x000e220000000800 */
[----:B------:R-:W1:Y:S01]  /*0010*/  S2R R2, SR_TID.X ;  /* 0x0000000000027919 */ /* 0x000e620000002100 */
[----:B------:R-:W2:Y:S01]  /*0020*/  LDCU UR5, c[0x0][0x2fc] ;  /* 0x00005f80ff0577ac */ /* 0x000ea20008000800 */
[----:B0-----:R-:W-:Y:S01]  /*0030*/  VIADD R1, R1, 0xfffffff8 ;  /* 0xfffffff801017836 */ /* 0x001fe20000000000 */
[----:B------:R-:W-:Y:S01]  /*0040*/  MOV R0, 0x0 ;  /* 0x0000000000007802 */ /* 0x000fe20000000f00 */
[----:B------:R-:W1:Y:S01]  /*0050*/  S2R R3, SR_CTAID.X ;  /* 0x0000000000037919 */ /* 0x000e620000002500 */
[----:B------:R-:W1:Y:S02]  /*0060*/  LDCU UR6, c[0x0][0x360] ;  /* 0x00006c00ff0677ac */ /* 0x000e640008000800 */
[----:B------:R0:W3:Y:S01]  /*0070*/  LDC.64 R8, c[0x4][R0] ;  /* 0x0100000000087b82 */ /* 0x0000e20000000a00 */
[----:B------:R-:W4:Y:S02]  /*0080*/  LDCU UR4, c[0x0][0x2f8] ;  /* 0x00005f00ff0477ac */ /* 0x000f240008000800 */
[----:B----4-:R-:W-:-:S05]  /*0090*/  IADD3 R6, P0, PT, R1, UR4, RZ ;  /* 0x0000000401067c10 */ /* 0x010fca000ff1e0ff */
[----:B--2---:R-:W-:Y:S02]  /*00a0*/  IMAD.X R7, RZ, RZ, UR5, P0 ;  /* 0x00000005ff077e24 */ /* 0x004fe400080e06ff */
[----:B-1----:R-:W-:Y:S01]  /*00b0*/  IMAD R2, R3, UR6, R2 ;  /* 0x0000000603027c24 */ /* 0x002fe2000f8e0202 */
[----:B------:R-:W1:Y:S04]  /*00c0*/  LDCU.64 UR6, c[0x4][0x8] ;  /* 0x01000100ff0677ac */ /* 0x000e680008000a00 */
[----:B------:R0:W-:Y:S01]  /*00d0*/  STL.64 [R1], R2 ;  /* 0x0000000201007387 */ /* 0x0001e20000100a00 */
[----:B-1----:R-:W-:Y:S01]  /*00e0*/  IMAD.U32 R4, RZ, RZ, UR6 ;  /* 0x00000006ff047e24 */ /* 0x002fe2000f8e00ff */
[----:B0--3--:R-:W-:-:S07]  /*00f0*/  MOV R5, UR7 ;  /* 0x0000000700057c02 */ /* 0x009fce0008000f00 */
[----:B------:R-:W-:-:S07]  /*0100*/  LEPC R20, `(.L_x_0) ;  /* 0x000000001014794e */ /* 0x000fce0000000000 */
[----:B------:R-:W-:Y:S05]  /*0110*/  CALL.ABS.NOINC R8 ;  /* 0x0000000008007343 */ /* 0x000fea0003c00000 */
.L_x_0:
[----:B------:R-:W-:Y:S05]  /*0120*/  EXIT ;  /* 0x000000000000794d */ /* 0x000fea0003800000 */
.L_x_1:
[----:B------:R-:W-:-:S00]  /*0130*/  BRA `(.L_x_1) ;  /* 0xfffffffc00fc7947 */ /* 0x000fc0000383ffff */
[----:B------:R-:W-:-:S00]  /*0140*/  NOP ;  /* 0x0000000000007918 */ /* 0x000fc00000000000 */
        /* <DEDUP_REMOVED lines=11> */
.L_x_2:


//--------------------- .nv.global.init           --------------------------
	.section	.nv.global.init,"aw",@progbits
.nv.global.init:
	.type		$str,@object
	.size		$str,(.L_0 - $str)
$str:
        /*0000*/ 	.byte	0x54, 0x48, 0x52, 0x45, 0x41, 0x44, 0x20, 0x25, 0x64, 0x20, 0x69, 0x6e, 0x20, 0x42, 0x4c, 0x4f
        /*0010*/ 	.byte	0x43, 0x4b, 0x20, 0x25, 0x64, 0x0a, 0x00
.L_0:


//--------------------- .nv.shared.reserved.0     --------------------------
	.section	.nv.shared.reserved.0,"aw",@nobits
	.weak		__nv_reservedSMEM_offset_0_alias
	.size		__nv_reservedSMEM_offset_0_alias, 0, 64
	.other		__nv_reservedSMEM_offset_0_alias,@"STO_CUDA_RESERVED_SHARED STV_DEFAULT"
__nv_reservedSMEM_offset_0_alias:
	.zero		0
	.zero		64


//--------------------- .nv.constant0._Z5printv   --------------------------
	.section	.nv.constant0._Z5printv,"a",@progbits
	.sectionflags	@""
	.align	4
.nv.constant0._Z5printv:
	.zero		896


//--------------------- SYMBOLS --------------------------

	.type		.nv.reservedSmem.offset0,@object
	.size		.nv.reservedSmem.offset0,0x4
	.type		vprintf,@function
